	.headerflags	@"EF_CUDA_TEXMODE_UNIFIED EF_CUDA_64BIT_ADDRESS EF_CUDA_ACCELERATORS EF_CUDA_SM90 EF_CUDA_VIRTUAL_SM(EF_CUDA_SM90)"
	.elftype	@"ET_EXEC"


//--------------------- .nv.info                  --------------------------
	.section	.nv.info,"",@"SHT_CUDA_INFO"
	.align	4


	//----- nvinfo : EIATTR_REGCOUNT
	.align		4
        /*0000*/ 	.byte	0x04, 0x2f
        /*0002*/ 	.short	(.L_3 - .L_2)
	.align		4
.L_2:
        /*0004*/ 	.word	index@(triton_poi_fused__native_batch_norm_legit_no_training__prelu_kernel_3)
        /*0008*/ 	.word	0x00000016


	//----- nvinfo : EIATTR_MIN_STACK_SIZE
	.align		4
.L_3:
        /*000c*/ 	.byte	0x04, 0x12
        /*000e*/ 	.short	(.L_5 - .L_4)
	.align		4
.L_4:
        /*0010*/ 	.word	index@(triton_poi_fused__native_batch_norm_legit_no_training__prelu_kernel_3)
        /*0014*/ 	.word	0x00000000


	//----- nvinfo : EIATTR_FRAME_SIZE
	.align		4
.L_5:
        /*0018*/ 	.byte	0x04, 0x11
        /*001a*/ 	.short	(.L_7 - .L_6)
	.align		4
.L_6:
        /*001c*/ 	.word	index@(triton_poi_fused__native_batch_norm_legit_no_training__prelu_kernel_3)
        /*0020*/ 	.word	0x00000000


	//----- nvinfo : EIATTR_MIN_STACK_SIZE
	.align		4
.L_7:
        /*0024*/ 	.byte	0x04, 0x12
        /*0026*/ 	.short	(.L_9 - .L_8)
	.align		4
.L_8:
        /*0028*/ 	.word	index@(triton_poi_fused__native_batch_norm_legit_no_training__prelu_kernel_3)
        /*002c*/ 	.word	0x00000000
.L_9:


//--------------------- .nv.info.triton_poi_fused__native_batch_norm_legit_no_training__prelu_kernel_3 --------------------------
	.section	.nv.info.triton_poi_fused__native_batch_norm_legit_no_training__prelu_kernel_3,"",@"SHT_CUDA_INFO"
	.sectionflags	@""
	.align	4


	//----- nvinfo : EIATTR_CUDA_API_VERSION
	.align		4
        /*0000*/ 	.byte	0x04, 0x37
        /*0002*/ 	.short	(.L_11 - .L_10)
.L_10:
        /*0004*/ 	.word	0x0000007c


	//----- nvinfo : EIATTR_KPARAM_INFO
	.align		4
.L_11:
        /*0008*/ 	.byte	0x04, 0x17
        /*000a*/ 	.short	(.L_13 - .L_12)
.L_12:
        /*000c*/ 	.word	0x00000000
        /*0010*/ 	.short	0x0007
        /*0012*/ 	.short	0x0038
        /*0014*/ 	.byte	0x00, 0xf0, 0x11, 0x00


	//----- nvinfo : EIATTR_KPARAM_INFO
	.align		4
.L_13:
        /*0018*/ 	.byte	0x04, 0x17
        /*001a*/ 	.short	(.L_15 - .L_14)
.L_14:
        /*001c*/ 	.word	0x00000000
        /*0020*/ 	.short	0x0006
        /*0022*/ 	.short	0x0030
        /*0024*/ 	.byte	0x00, 0xf4, 0x21, 0x00


	//----- nvinfo : EIATTR_KPARAM_INFO
	.align		4
.L_15:
        /*0028*/ 	.byte	0x04, 0x17
        /*002a*/ 	.short	(.L_17 - .L_16)
.L_16:
        /*002c*/ 	.word	0x00000000
        /*0030*/ 	.short	0x0005
        /*0032*/ 	.short	0x0028
        /*0034*/ 	.byte	0x00, 0xf4, 0x21, 0x00


	//----- nvinfo : EIATTR_KPARAM_INFO
	.align		4
.L_17:
        /*0038*/ 	.byte	0x04, 0x17
        /*003a*/ 	.short	(.L_19 - .L_18)
.L_18:
        /*003c*/ 	.word	0x00000000
        /*0040*/ 	.short	0x0004
        /*0042*/ 	.short	0x0020
        /*0044*/ 	.byte	0x00, 0xf4, 0x21, 0x00


	//----- nvinfo : EIATTR_KPARAM_INFO
	.align		4
.L_19:
        /*0048*/ 	.byte	0x04, 0x17
        /*004a*/ 	.short	(.L_21 - .L_20)
.L_20:
        /*004c*/ 	.word	0x00000000
        /*0050*/ 	.short	0x0003
        /*0052*/ 	.short	0x0018
        /*0054*/ 	.byte	0x00, 0xf4, 0x21, 0x00


	//----- nvinfo : EIATTR_KPARAM_INFO
	.align		4
.L_21:
        /*0058*/ 	.byte	0x04, 0x17
        /*005a*/ 	.short	(.L_23 - .L_22)
.L_22:
        /*005c*/ 	.word	0x00000000
        /*0060*/ 	.short	0x0002
        /*0062*/ 	.short	0x0010
        /*0064*/ 	.byte	0x00, 0xf4, 0x21, 0x00


	//----- nvinfo : EIATTR_KPARAM_INFO
	.align		4
.L_23:
        /*0068*/ 	.byte	0x04, 0x17
        /*006a*/ 	.short	(.L_25 - .L_24)
.L_24:
        /*006c*/ 	.word	0x00000000
        /*0070*/ 	.short	0x0001
        /*0072*/ 	.short	0x0008
        /*0074*/ 	.byte	0x00, 0xf4, 0x21, 0x00


	//----- nvinfo : EIATTR_KPARAM_INFO
	.align		4
.L_25:
        /*0078*/ 	.byte	0x04, 0x17
        /*007a*/ 	.short	(.L_27 - .L_26)
.L_26:
        /*007c*/ 	.word	0x00000000
        /*0080*/ 	.short	0x0000
        /*0082*/ 	.short	0x0000
        /*0084*/ 	.byte	0x00, 0xf4, 0x21, 0x00


	//----- nvinfo : EIATTR_SPARSE_MMA_MASK
	.align		4
.L_27:
        /*0088*/ 	.byte	0x03, 0x50
        /*008a*/ 	.short	0x0000


	//----- nvinfo : EIATTR_MAXREG_COUNT
	.align		4
        /*008c*/ 	.byte	0x03, 0x1b
        /*008e*/ 	.short	0x00ff


	//----- nvinfo : EIATTR_EXIT_INSTR_OFFSETS
	.align		4
        /*0090*/ 	.byte	0x04, 0x1c
        /*0092*/ 	.short	(.L_29 - .L_28)


	//   ....[0]....
.L_28:
        /*0094*/ 	.word	0x00000360


	//   ....[1]....
        /*0098*/ 	.word	0x00000380


	//----- nvinfo : EIATTR_REQNTID
	.align		4
.L_29:
        /*009c*/ 	.byte	0x04, 0x10
        /*009e*/ 	.short	(.L_31 - .L_30)
.L_30:
        /*00a0*/ 	.word	0x00000080
        /*00a4*/ 	.word	0x00000001
        /*00a8*/ 	.word	0x00000001


	//----- nvinfo : EIATTR_CBANK_PARAM_SIZE
	.align		4
.L_31:
        /*00ac*/ 	.byte	0x03, 0x19
        /*00ae*/ 	.short	0x003c


	//----- nvinfo : EIATTR_PARAM_CBANK
	.align		4
        /*00b0*/ 	.byte	0x04, 0x0a
        /*00b2*/ 	.short	(.L_33 - .L_32)
	.align		4
.L_32:
        /*00b4*/ 	.word	index@(.nv.constant0.triton_poi_fused__native_batch_norm_legit_no_training__prelu_kernel_3)
        /*00b8*/ 	.short	0x0210
        /*00ba*/ 	.short	0x003c


	//----- nvinfo : EIATTR_SW_WAR
	.align		4
.L_33:
        /*00bc*/ 	.byte	0x04, 0x36
        /*00be*/ 	.short	(.L_35 - .L_34)
.L_34:
        /*00c0*/ 	.word	0x00000008
.L_35:


//--------------------- .nv.callgraph             --------------------------
	.section	.nv.callgraph,"",@"SHT_CUDA_CALLGRAPH"
	.align	4
	.sectionentsize	8
	.align		4
        /*0000*/ 	.word	0x00000000
	.align		4
        /*0004*/ 	.word	0xffffffff
	.align		4
        /*0008*/ 	.word	0x00000000
	.align		4
        /*000c*/ 	.word	0xfffffffe
	.align		4
        /*0010*/ 	.word	0x00000000
	.align		4
        /*0014*/ 	.word	0xfffffffd
	.align		4
        /*0018*/ 	.word	0x00000000
	.align		4
        /*001c*/ 	.word	0xfffffffc


//--------------------- .nv.constant4             --------------------------
	.section	.nv.constant4,"a",@progbits
	.align	8
	.align		8
.nv.constant4:
        /*0000*/ 	.dword	_$_str
	.align		8
        /*0008*/ 	.dword	_$_str_$_2


//--------------------- .text.triton_poi_fused__native_batch_norm_legit_no_training__prelu_kernel_3 --------------------------
	.section	.text.triton_poi_fused__native_batch_norm_legit_no_training__prelu_kernel_3,"ax",@progbits
	.align	128
        .global         triton_poi_fused__native_batch_norm_legit_no_training__prelu_kernel_3
        .type           triton_poi_fused__native_batch_norm_legit_no_training__prelu_kernel_3,@function
        .size           triton_poi_fused__native_batch_norm_legit_no_training__prelu_kernel_3,(.L_x_1 - triton_poi_fused__native_batch_norm_legit_no_training__prelu_kernel_3)
        .other          triton_poi_fused__native_batch_norm_legit_no_training__prelu_kernel_3,@"STO_CUDA_ENTRY STV_DEFAULT"
triton_poi_fused__native_batch_norm_legit_no_training__prelu_kernel_3:
.text.triton_poi_fused__native_batch_norm_legit_no_training__prelu_kernel_3:
[----:B------:R-:W0:Y:S01]  /*0000*/  LDC R1, c[0x0][0x28] ;  /* 0x00000a00ff017b82 */ /* 0x000e220000000800 */
[----:B------:R-:W1:Y:S07]  /*0010*/  S2R R2, SR_TID.X ;  /* 0x0000000000027919 */ /* 0x000e6e0000002100 */
[----:B------:R-:W2:Y:S01]  /*0020*/  LDC.64 R8, c[0x0][0x228] ;  /* 0x00008a00ff087b82 */ /* 0x000ea20000000a00 */
[----:B------:R-:W-:Y:S01]  /*0030*/  ULDC.64 UR4, c[0x0][0x208] ;  /* 0x0000820000047ab9 */ /* 0x000fe20000000a00 */
[----:B------:R-:W3:Y:S06]  /*0040*/  S2R R3, SR_CTAID.X ;  /* 0x0000000000037919 */ /* 0x000eec0000002500 */
[----:B------:R-:W4:Y:S08]  /*0050*/  LDC.64 R10, c[0x0][0x218] ;  /* 0x00008600ff0a7b82 */ /* 0x000f300000000a00 */
[----:B------:R-:W5:Y:S08]  /*0060*/  LDC.64 R12, c[0x0][0x220] ;  /* 0x00008800ff0c7b82 */ /* 0x000f700000000a00 */
[----:B------:R-:W4:Y:S01]  /*0070*/  LDC.64 R14, c[0x0][0x230] ;  /* 0x00008c00ff0e7b82 */ /* 0x000f220000000a00 */
[----:B-1----:R-:W-:-:S07]  /*0080*/  LOP3.LUT R2, R2, 0x7f, RZ, 0xc0, !PT ;  /* 0x0000007f02027812 */ /* 0x002fce00078ec0ff */
[----:B------:R-:W1:Y:S01]  /*0090*/  LDC.64 R4, c[0x0][0x238] ;  /* 0x00008e00ff047b82 */ /* 0x000e620000000a00 */
[----:B---3--:R-:W-:Y:S02]  /*00a0*/  SHF.R.S32.HI R0, RZ, 0x18, R3 ;  /* 0x00000018ff007819 */ /* 0x008fe40000011403 */
[----:B------:R-:W-:Y:S02]  /*00b0*/  LEA R2, R3, R2, 0x7 ;  /* 0x0000000203027211 */ /* 0x000fe400078e38ff */
[----:B------:R-:W-:Y:S02]  /*00c0*/  SGXT R3, R0, 0x1 ;  /* 0x000000010003781a */ /* 0x000fe40000000200 */
[----:B------:R-:W-:Y:S02]  /*00d0*/  CS2R R6, SRZ ;  /* 0x0000000000067805 */ /* 0x000fe4000001ff00 */
[----:B------:R-:W-:Y:S01]  /*00e0*/  ISETP.GE.AND P0, PT, R2, 0x100, PT ;  /* 0x000001000200780c */ /* 0x000fe20003f06270 */
[----:B------:R-:W3:Y:S01]  /*00f0*/  LDC.64 R16, c[0x0][0x240] ;  /* 0x00009000ff107b82 */ /* 0x000ee20000000a00 */
[----:B------:R-:W-:-:S04]  /*0100*/  LEA.HI R3, R3, R2, RZ, 0x4 ;  /* 0x0000000203037211 */ /* 0x000fc800078f20ff */
[----:B------:R-:W-:-:S04]  /*0110*/  SHF.R.S32.HI R3, RZ, 0x4, R3 ;  /* 0x00000004ff037819 */ /* 0x000fc80000011403 */
[----:B------:R-:W-:-:S04]  /*0120*/  LEA.HI R0, R3, R3, RZ, 0x2 ;  /* 0x0000000303007211 */ /* 0x000fc800078f10ff */
[----:B------:R-:W-:-:S04]  /*0130*/  LOP3.LUT R0, R0, 0xfffffffc, RZ, 0xc0, !PT ;  /* 0xfffffffc00007812 */ /* 0x000fc800078ec0ff */
[----:B------:R-:W-:Y:S01]  /*0140*/  IADD3 R19, R3, -R0, RZ ;  /* 0x8000000003137210 */ /* 0x000fe20007ffe0ff */
[----:B------:R-:W-:-:S04]  /*0150*/  HFMA2.MMA R0, -RZ, RZ, 0, 0 ;  /* 0x00000000ff007435 */ /* 0x000fc800000001ff */
[----:B--2---:R-:W-:-:S06]  /*0160*/  IMAD.WIDE R8, R19, 0x4, R8 ;  /* 0x0000000413087825 */ /* 0x004fcc00078e0208 */
[----:B------:R2:W3:Y:S01]  /*0170*/  @!P0 LDG.E.EL R0, desc[UR4][R8.64] ;  /* 0x0000000408008981 */ /* 0x0004e2000c2e1900 */
[----:B------:R-:W-:Y:S01]  /*0180*/  MOV R3, RZ ;  /* 0x000000ff00037202 */ /* 0x000fe20000000f00 */
[----:B----4-:R-:W-:-:S04]  /*0190*/  IMAD.WIDE R10, R2, 0x4, R10 ;  /* 0x00000004020a7825 */ /* 0x010fc800078e020a */
[C---:B-----5:R-:W-:Y:S01]  /*01a0*/  IMAD.WIDE R12, R19.reuse, 0x4, R12 ;  /* 0x00000004130c7825 */ /* 0x060fe200078e020c */
[----:B------:R-:W4:Y:S04]  /*01b0*/  @!P0 LDG.E R3, desc[UR4][R10.64] ;  /* 0x000000040a038981 */ /* 0x000f28000c1e1900 */
[----:B------:R-:W4:Y:S01]  /*01c0*/  @!P0 LDG.E.EL R6, desc[UR4][R12.64] ;  /* 0x000000040c068981 */ /* 0x000f22000c2e1900 */
[----:B--2---:R-:W-:Y:S01]  /*01d0*/  CS2R R8, SRZ ;  /* 0x0000000000087805 */ /* 0x004fe2000001ff00 */
[----:B0-----:R-:W-:-:S04]  /*01e0*/  IMAD.WIDE R14, R19, 0x4, R14 ;  /* 0x00000004130e7825 */ /* 0x001fc800078e020e */
[C---:B-1----:R-:W-:Y:S01]  /*01f0*/  IMAD.WIDE R4, R19.reuse, 0x4, R4 ;  /* 0x0000000413047825 */ /* 0x042fe200078e0204 */
[----:B------:R-:W2:Y:S04]  /*0200*/  @!P0 LDG.E.EL R8, desc[UR4][R14.64] ;  /* 0x000000040e088981 */ /* 0x000ea8000c2e1900 */
[----:B------:R0:W2:Y:S01]  /*0210*/  @!P0 LDG.E.EL R7, desc[UR4][R4.64] ;  /* 0x0000000404078981 */ /* 0x0000a2000c2e1900 */
[----:B---3--:R-:W-:-:S05]  /*0220*/  IMAD.WIDE R16, R19, 0x4, R16 ;  /* 0x0000000413107825 */ /* 0x008fca00078e0210 */
[----:B------:R-:W3:Y:S01]  /*0230*/  @!P0 LDG.E.EL R9, desc[UR4][R16.64] ;  /* 0x0000000410098981 */ /* 0x000ee2000c2e1900 */
[----:B0-----:R-:W-:Y:S01]  /*0240*/  HFMA2.MMA R5, -RZ, RZ, 1.625, 0 ;  /* 0x3e800000ff057435 */ /* 0x001fe200000001ff */
[----:B------:R-:W-:-:S04]  /*0250*/  FADD R0, R0, 9.9999997473787516356e-06 ;  /* 0x3727c5ac00007421 */ /* 0x000fc80000000000 */
[----:B------:R-:W0:Y:S01]  /*0260*/  MUFU.SQRT R10, R0 ;  /* 0x00000000000a7308 */ /* 0x000e220000002000 */
[----:B----4-:R-:W-:Y:S01]  /*0270*/  FADD R3, -R6, R3 ;  /* 0x0000000306037221 */ /* 0x010fe20000000100 */
[C---:B0-----:R-:W-:Y:S02]  /*0280*/  FSETP.GT.AND P1, PT, R10.reuse, 8.50705917302346158658e+37, PT ;  /* 0x7e8000000a00780b */ /* 0x041fe40003f24000 */
[----:B------:R-:W-:Y:S02]  /*0290*/  FSETP.GEU.AND P2, PT, R10, 1.175494350822287508e-38, PT ;  /* 0x008000000a00780b */ /* 0x000fe40003f4e000 */
[----:B------:R-:W-:-:S09]  /*02a0*/  FSEL R5, R5, 1, P1 ;  /* 0x3f80000005057808 */ /* 0x000fd20000800000 */
[----:B------:R-:W-:Y:S02]  /*02b0*/  @P1 FMUL R10, R10, 0.25 ;  /* 0x3e8000000a0a1820 */ /* 0x000fe40000400000 */
[----:B------:R-:W-:Y:S02]  /*02c0*/  @!P2 FMUL R5, R5, 16777216 ;  /* 0x4b8000000505a820 */ /* 0x000fe40000400000 */
[----:B------:R-:W-:-:S06]  /*02d0*/  @!P2 FMUL R10, R10, 16777216 ;  /* 0x4b8000000a0aa820 */ /* 0x000fcc0000400000 */
[----:B------:R-:W0:Y:S02]  /*02e0*/  MUFU.RCP R10, R10 ;  /* 0x0000000a000a7308 */ /* 0x000e240000001000 */
[----:B0-----:R-:W-:Y:S02]  /*02f0*/  FMUL R6, R10, R5 ;  /* 0x000000050a067220 */ /* 0x001fe40000400000 */
[----:B------:R-:W0:Y:S02]  /*0300*/  LDC.64 R4, c[0x0][0x210] ;  /* 0x00008400ff047b82 */ /* 0x000e240000000a00 */
[----:B------:R-:W-:-:S04]  /*0310*/  FMUL R6, R3, R6 ;  /* 0x0000000603067220 */ /* 0x000fc80000400000 */
[----:B--2---:R-:W-:-:S05]  /*0320*/  FFMA R6, R6, R8, R7 ;  /* 0x0000000806067223 */ /* 0x004fca0000000007 */
[----:B------:R-:W-:Y:S01]  /*0330*/  FSETP.GT.AND P1, PT, R6, RZ, PT ;  /* 0x000000ff0600720b */ /* 0x000fe20003f24000 */
[----:B0-----:R-:W-:-:S12]  /*0340*/  IMAD.WIDE R2, R2, 0x4, R4 ;  /* 0x0000000402027825 */ /* 0x001fd800078e0204 */
[----:B---3--:R-:W-:Y:S01]  /*0350*/  @!P1 FMUL R6, R6, R9 ;  /* 0x0000000906069220 */ /* 0x008fe20000400000 */
[----:B------:R-:W-:Y:S06]  /*0360*/  @P0 EXIT ;  /* 0x000000000000094d */ /* 0x000fec0003800000 */
[----:B------:R-:W-:Y:S01]  /*0370*/  STG.E desc[UR4][R2.64], R6 ;  /* 0x0000000602007986 */ /* 0x000fe2000c101904 */
[----:B------:R-:W-:Y:S05]  /*0380*/  EXIT ;  /* 0x000000000000794d */ /* 0x000fea0003800000 */
.L_x_0:
[----:B------:R-:W-:-:S00]  /*0390*/  BRA `(.L_x_0) ;  /* 0xfffffffc00fc7947 */ /* 0x000fc0000383ffff */
[----:B------:R-:W-:-:S00]  /*03a0*/  NOP ;  /* 0x0000000000007918 */ /* 0x000fc00000000000 */
        /* <DEDUP_REMOVED lines=13> */
.L_x_1:


//--------------------- .nv.global.init           --------------------------
	.section	.nv.global.init,"aw",@progbits
.nv.global.init:
	.type		_$_str,@object
	.size		_$_str,(_$_str_$_2 - _$_str)
_$_str:
        /*0000*/ 	.byte	0x5f, 0x5f, 0x43, 0x55, 0x44, 0x41, 0x5f, 0x46, 0x54, 0x5a, 0x00
	.type		_$_str_$_2,@object
	.size		_$_str_$_2,(.L_1 - _$_str_$_2)
_$_str_$_2:
        /*000b*/ 	.byte	0x5f, 0x5f, 0x43, 0x55, 0x44, 0x41, 0x5f, 0x50, 0x52, 0x45, 0x43, 0x5f, 0x53, 0x51, 0x52, 0x54
        /*001b*/ 	.byte	0x00
.L_1:


//--------------------- .nv.constant0.triton_poi_fused__native_batch_norm_legit_no_training__prelu_kernel_3 --------------------------
	.section	.nv.constant0.triton_poi_fused__native_batch_norm_legit_no_training__prelu_kernel_3,"a",@progbits
	.sectionflags	@""
	.align	4
.nv.constant0.triton_poi_fused__native_batch_norm_legit_no_training__prelu_kernel_3:
	.zero		588
